	.headerflags	@"EF_CUDA_TEXMODE_UNIFIED EF_CUDA_64BIT_ADDRESS EF_CUDA_ACCELERATORS EF_CUDA_SM90 EF_CUDA_VIRTUAL_SM(EF_CUDA_SM90)"
	.elftype	@"ET_EXEC"


//--------------------- .nv.info                  --------------------------
	.section	.nv.info,"",@"SHT_CUDA_INFO"
	.align	4


	//----- nvinfo : EIATTR_REGCOUNT
	.align		4
        /*0000*/ 	.byte	0x04, 0x2f
        /*0002*/ 	.short	(.L_3 - .L_2)
	.align		4
.L_2:
        /*0004*/ 	.word	index@(triton_per_fused__weight_norm_interface_0)
        /*0008*/ 	.word	0x00000012


	//----- nvinfo : EIATTR_MIN_STACK_SIZE
	.align		4
.L_3:
        /*000c*/ 	.byte	0x04, 0x12
        /*000e*/ 	.short	(.L_5 - .L_4)
	.align		4
.L_4:
        /*0010*/ 	.word	index@(triton_per_fused__weight_norm_interface_0)
        /*0014*/ 	.word	0x00000000


	//----- nvinfo : EIATTR_FRAME_SIZE
	.align		4
.L_5:
        /*0018*/ 	.byte	0x04, 0x11
        /*001a*/ 	.short	(.L_7 - .L_6)
	.align		4
.L_6:
        /*001c*/ 	.word	index@(triton_per_fused__weight_norm_interface_0)
        /*0020*/ 	.word	0x00000000


	//----- nvinfo : EIATTR_MIN_STACK_SIZE
	.align		4
.L_7:
        /*0024*/ 	.byte	0x04, 0x12
        /*0026*/ 	.short	(.L_9 - .L_8)
	.align		4
.L_8:
        /*0028*/ 	.word	index@(triton_per_fused__weight_norm_interface_0)
        /*002c*/ 	.word	0x00000000
.L_9:


//--------------------- .nv.info.triton_per_fused__weight_norm_interface_0 --------------------------
	.section	.nv.info.triton_per_fused__weight_norm_interface_0,"",@"SHT_CUDA_INFO"
	.sectionflags	@""
	.align	4


	//----- nvinfo : EIATTR_CUDA_API_VERSION
	.align		4
        /*0000*/ 	.byte	0x04, 0x37
        /*0002*/ 	.short	(.L_11 - .L_10)
.L_10:
        /*0004*/ 	.word	0x0000007c


	//----- nvinfo : EIATTR_KPARAM_INFO
	.align		4
.L_11:
        /*0008*/ 	.byte	0x04, 0x17
        /*000a*/ 	.short	(.L_13 - .L_12)
.L_12:
        /*000c*/ 	.word	0x00000000
        /*0010*/ 	.short	0x0005
        /*0012*/ 	.short	0x0024
        /*0014*/ 	.byte	0x00, 0xf0, 0x11, 0x00


	//----- nvinfo : EIATTR_KPARAM_INFO
	.align		4
.L_13:
        /*0018*/ 	.byte	0x04, 0x17
        /*001a*/ 	.short	(.L_15 - .L_14)
.L_14:
        /*001c*/ 	.word	0x00000000
        /*0020*/ 	.short	0x0004
        /*0022*/ 	.short	0x0020
        /*0024*/ 	.byte	0x00, 0xf0, 0x11, 0x00


	//----- nvinfo : EIATTR_KPARAM_INFO
	.align		4
.L_15:
        /*0028*/ 	.byte	0x04, 0x17
        /*002a*/ 	.short	(.L_17 - .L_16)
.L_16:
        /*002c*/ 	.word	0x00000000
        /*0030*/ 	.short	0x0003
        /*0032*/ 	.short	0x0018
        /*0034*/ 	.byte	0x00, 0xf4, 0x21, 0x00


	//----- nvinfo : EIATTR_KPARAM_INFO
	.align		4
.L_17:
        /*0038*/ 	.byte	0x04, 0x17
        /*003a*/ 	.short	(.L_19 - .L_18)
.L_18:
        /*003c*/ 	.word	0x00000000
        /*0040*/ 	.short	0x0002
        /*0042*/ 	.short	0x0010
        /*0044*/ 	.byte	0x00, 0xf4, 0x21, 0x00


	//----- nvinfo : EIATTR_KPARAM_INFO
	.align		4
.L_19:
        /*0048*/ 	.byte	0x04, 0x17
        /*004a*/ 	.short	(.L_21 - .L_20)
.L_20:
        /*004c*/ 	.word	0x00000000
        /*0050*/ 	.short	0x0001
        /*0052*/ 	.short	0x0008
        /*0054*/ 	.byte	0x00, 0xf4, 0x21, 0x00


	//----- nvinfo : EIATTR_KPARAM_INFO
	.align		4
.L_21:
        /*0058*/ 	.byte	0x04, 0x17
        /*005a*/ 	.short	(.L_23 - .L_22)
.L_22:
        /*005c*/ 	.word	0x00000000
        /*0060*/ 	.short	0x0000
        /*0062*/ 	.short	0x0000
        /*0064*/ 	.byte	0x00, 0xf4, 0x21, 0x00


	//----- nvinfo : EIATTR_SPARSE_MMA_MASK
	.align		4
.L_23:
        /*0068*/ 	.byte	0x03, 0x50
        /*006a*/ 	.short	0x0000


	//----- nvinfo : EIATTR_MAXREG_COUNT
	.align		4
        /*006c*/ 	.byte	0x03, 0x1b
        /*006e*/ 	.short	0x00ff


	//----- nvinfo : EIATTR_COOP_GROUP_MASK_REGIDS
	.align		4
        /*0070*/ 	.byte	0x04, 0x29
        /*0072*/ 	.short	(.L_25 - .L_24)


	//   ....[0]....
.L_24:
        /*0074*/ 	.word	0xffffffff


	//   ....[1]....
        /*0078*/ 	.word	0xffffffff


	//   ....[2]....
        /*007c*/ 	.word	0xffffffff


	//   ....[3]....
        /*0080*/ 	.word	0xffffffff


	//   ....[4]....
        /*0084*/ 	.word	0xffffffff


	//   ....[5]....
        /*0088*/ 	.word	0xffffffff


	//----- nvinfo : EIATTR_COOP_GROUP_INSTR_OFFSETS
	.align		4
.L_25:
        /*008c*/ 	.byte	0x04, 0x28
        /*008e*/ 	.short	(.L_27 - .L_26)


	//   ....[0]....
.L_26:
        /*0090*/ 	.word	0x00000170


	//   ....[1]....
        /*0094*/ 	.word	0x00000190


	//   ....[2]....
        /*0098*/ 	.word	0x000001b0


	//   ....[3]....
        /*009c*/ 	.word	0x000001d0


	//   ....[4]....
        /*00a0*/ 	.word	0x000001f0


	//   ....[5]....
        /*00a4*/ 	.word	0x00000290


	//----- nvinfo : EIATTR_EXIT_INSTR_OFFSETS
	.align		4
.L_27:
        /*00a8*/ 	.byte	0x04, 0x1c
        /*00aa*/ 	.short	(.L_29 - .L_28)


	//   ....[0]....
.L_28:
        /*00ac*/ 	.word	0x00000400


	//   ....[1]....
        /*00b0*/ 	.word	0x00000420


	//----- nvinfo : EIATTR_REQNTID
	.align		4
.L_29:
        /*00b4*/ 	.byte	0x04, 0x10
        /*00b6*/ 	.short	(.L_31 - .L_30)
.L_30:
        /*00b8*/ 	.word	0x00000040
        /*00bc*/ 	.word	0x00000001
        /*00c0*/ 	.word	0x00000001


	//----- nvinfo : EIATTR_CBANK_PARAM_SIZE
	.align		4
.L_31:
        /*00c4*/ 	.byte	0x03, 0x19
        /*00c6*/ 	.short	0x0028


	//----- nvinfo : EIATTR_PARAM_CBANK
	.align		4
        /*00c8*/ 	.byte	0x04, 0x0a
        /*00ca*/ 	.short	(.L_33 - .L_32)
	.align		4
.L_32:
        /*00cc*/ 	.word	index@(.nv.constant0.triton_per_fused__weight_norm_interface_0)
        /*00d0*/ 	.short	0x0210
        /*00d2*/ 	.short	0x0028


	//----- nvinfo : EIATTR_SW_WAR
	.align		4
.L_33:
        /*00d4*/ 	.byte	0x04, 0x36
        /*00d6*/ 	.short	(.L_35 - .L_34)
.L_34:
        /*00d8*/ 	.word	0x00000008
.L_35:


//--------------------- .nv.callgraph             --------------------------
	.section	.nv.callgraph,"",@"SHT_CUDA_CALLGRAPH"
	.align	4
	.sectionentsize	8
	.align		4
        /*0000*/ 	.word	0x00000000
	.align		4
        /*0004*/ 	.word	0xffffffff
	.align		4
        /*0008*/ 	.word	0x00000000
	.align		4
        /*000c*/ 	.word	0xfffffffe
	.align		4
        /*0010*/ 	.word	0x00000000
	.align		4
        /*0014*/ 	.word	0xfffffffd
	.align		4
        /*0018*/ 	.word	0x00000000
	.align		4
        /*001c*/ 	.word	0xfffffffc


//--------------------- .nv.constant4             --------------------------
	.section	.nv.constant4,"a",@progbits
	.align	8
	.align		8
.nv.constant4:
        /*0000*/ 	.dword	_$_str
	.align		8
        /*0008*/ 	.dword	_$_str_$_2


//--------------------- .text.triton_per_fused__weight_norm_interface_0 --------------------------
	.section	.text.triton_per_fused__weight_norm_interface_0,"ax",@progbits
	.sectionflags	@"SHF_BARRIERS=1"
	.align	128
        .global         triton_per_fused__weight_norm_interface_0
        .type           triton_per_fused__weight_norm_interface_0,@function
        .size           triton_per_fused__weight_norm_interface_0,(.L_x_1 - triton_per_fused__weight_norm_interface_0)
        .other          triton_per_fused__weight_norm_interface_0,@"STO_CUDA_ENTRY STV_DEFAULT"
triton_per_fused__weight_norm_interface_0:
.text.triton_per_fused__weight_norm_interface_0:
[----:B------:R-:W0:Y:S02]  /*0000*/  LDC R1, c[0x0][0x28] ;  /* 0x00000a00ff017b82 */ /* 0x000e240000000800 */
[----:B------:R-:W1:Y:S01]  /*0010*/  S2R R15, SR_TID.X ;  /* 0x00000000000f7919 */ /* 0x000e620000002100 */
[----:B------:R-:W2:Y:S01]  /*0020*/  LDC.64 R8, c[0x0][0x218] ;  /* 0x00008600ff087b82 */ /* 0x000ea20000000a00 */
[----:B------:R-:W-:Y:S01]  /*0030*/  CS2R R4, SRZ ;  /* 0x0000000000047805 */ /* 0x000fe2000001ff00 */
[----:B------:R-:W-:Y:S01]  /*0040*/  ULDC.64 UR6, c[0x0][0x208] ;  /* 0x0000820000067ab9 */ /* 0x000fe20000000a00 */
[----:B------:R-:W3:Y:S05]  /*0050*/  S2R R2, SR_CTAID.X ;  /* 0x0000000000027919 */ /* 0x000eea0000002500 */
[----:B------:R-:W4:Y:S01]  /*0060*/  LDC.64 R10, c[0x0][0x220] ;  /* 0x00008800ff0a7b82 */ /* 0x000f220000000a00 */
[----:B-1----:R-:W-:-:S02]  /*0070*/  LOP3.LUT R3, R15, 0x3f, RZ, 0xc0, !PT ;  /* 0x0000003f0f037812 */ /* 0x002fc400078ec0ff */
[C---:B---3--:R-:W-:Y:S02]  /*0080*/  ISETP.GE.AND P1, PT, R2.reuse, 0x4, PT ;  /* 0x000000040200780c */ /* 0x048fe40003f26270 */
[----:B------:R-:W-:-:S05]  /*0090*/  LEA R0, R2, R3, 0x6 ;  /* 0x0000000302007211 */ /* 0x000fca00078e30ff */
[----:B--2---:R-:W-:-:S06]  /*00a0*/  IMAD.WIDE R8, R0, 0x4, R8 ;  /* 0x0000000400087825 */ /* 0x004fcc00078e0208 */
[----:B------:R-:W2:Y:S01]  /*00b0*/  @!P1 LDG.E R4, desc[UR6][R8.64] ;  /* 0x0000000608049981 */ /* 0x000ea2000c1e1900 */
[----:B----4-:R-:W-:-:S05]  /*00c0*/  IMAD.WIDE R10, R2, 0x4, R10 ;  /* 0x00000004020a7825 */ /* 0x010fca00078e020a */
[----:B------:R1:W3:Y:S01]  /*00d0*/  @!P1 LDG.E.EL R5, desc[UR6][R10.64] ;  /* 0x000000060a059981 */ /* 0x0002e2000c2e1900 */
[----:B------:R-:W4:Y:S01]  /*00e0*/  S2UR UR5, SR_CgaCtaId ;  /* 0x00000000000579c3 */ /* 0x000f220000008800 */
[C---:B------:R-:W-:Y:S01]  /*00f0*/  LOP3.LUT P0, RZ, R15.reuse, 0x1f, RZ, 0xc0, !PT ;  /* 0x0000001f0fff7812 */ /* 0x040fe2000780c0ff */
[----:B------:R-:W-:Y:S01]  /*0100*/  UMOV UR4, 0x400 ;  /* 0x0000040000047882 */ /* 0x000fe20000000000 */
[----:B------:R-:W-:Y:S01]  /*0110*/  ISETP.GE.AND P2, PT, R15, 0x2, PT ;  /* 0x000000020f00780c */ /* 0x000fe20003f46270 */
[----:B----4-:R-:W-:-:S06]  /*0120*/  UPRMT UR4, UR5, 0x654, UR4 ;  /* 0x0000065405047896 */ /* 0x010fcc0008000004 */
[----:B-1----:R-:W-:Y:S02]  /*0130*/  LEA R10, R15, UR4, 0x2 ;  /* 0x000000040f0a7c11 */ /* 0x002fe4000f8e10ff */
[----:B--2---:R-:W-:-:S05]  /*0140*/  SEL R4, R4, RZ, !P1 ;  /* 0x000000ff04047207 */ /* 0x004fca0004800000 */
[----:B------:R-:W-:-:S05]  /*0150*/  FMUL R7, R4, R4 ;  /* 0x0000000404077220 */ /* 0x000fca0000400000 */
[----:B------:R-:W-:-:S05]  /*0160*/  FSEL R7, R7, RZ, !P1 ;  /* 0x000000ff07077208 */ /* 0x000fca0004800000 */
[----:B------:R-:W1:Y:S02]  /*0170*/  SHFL.BFLY PT, R12, R7, 0x10, 0x1f ;  /* 0x0e001f00070c7f89 */ /* 0x000e6400000e0000 */
[----:B-1----:R-:W-:-:S05]  /*0180*/  FADD R12, R7, R12 ;  /* 0x0000000c070c7221 */ /* 0x002fca0000000000 */
[----:B------:R-:W1:Y:S02]  /*0190*/  SHFL.BFLY PT, R13, R12, 0x8, 0x1f ;  /* 0x0d001f000c0d7f89 */ /* 0x000e6400000e0000 */
[----:B-1----:R-:W-:-:S05]  /*01a0*/  FADD R13, R12, R13 ;  /* 0x0000000d0c0d7221 */ /* 0x002fca0000000000 */
[----:B------:R-:W1:Y:S02]  /*01b0*/  SHFL.BFLY PT, R8, R13, 0x4, 0x1f ;  /* 0x0c801f000d087f89 */ /* 0x000e6400000e0000 */
[----:B-1----:R-:W-:-:S05]  /*01c0*/  FADD R8, R13, R8 ;  /* 0x000000080d087221 */ /* 0x002fca0000000000 */
[----:B------:R-:W1:Y:S02]  /*01d0*/  SHFL.BFLY PT, R9, R8, 0x2, 0x1f ;  /* 0x0c401f0008097f89 */ /* 0x000e6400000e0000 */
[----:B-1----:R-:W-:-:S05]  /*01e0*/  FADD R9, R8, R9 ;  /* 0x0000000908097221 */ /* 0x002fca0000000000 */
[----:B------:R-:W1:Y:S01]  /*01f0*/  SHFL.BFLY PT, R14, R9, 0x1, 0x1f ;  /* 0x0c201f00090e7f89 */ /* 0x000e6200000e0000 */
[----:B------:R-:W-:-:S04]  /*0200*/  SHF.R.U32.HI R7, RZ, 0x3, R15 ;  /* 0x00000003ff077819 */ /* 0x000fc8000001160f */
[----:B------:R-:W-:Y:S01]  /*0210*/  LOP3.LUT R7, R7, 0x4, RZ, 0xc0, !PT ;  /* 0x0000000407077812 */ /* 0x000fe200078ec0ff */
[----:B-1----:R-:W-:-:S05]  /*0220*/  FADD R14, R9, R14 ;  /* 0x0000000e090e7221 */ /* 0x002fca0000000000 */
[----:B------:R-:W-:Y:S01]  /*0230*/  @!P0 STS [R7+UR4], R14 ;  /* 0x0000000e07008988 */ /* 0x000fe20008000804 */
[----:B------:R-:W-:Y:S06]  /*0240*/  BAR.SYNC.DEFER_BLOCKING 0x0 ;  /* 0x0000000000007b1d */ /* 0x000fec0000010000 */
[----:B------:R-:W1:Y:S01]  /*0250*/  @!P2 LDS R6, [R10] ;  /* 0x000000000a06a984 */ /* 0x000e620000000800 */
[----:B------:R-:W-:-:S04]  /*0260*/  LOP3.LUT R8, R15, 0x1, RZ, 0xc0, !PT ;  /* 0x000000010f087812 */ /* 0x000fc800078ec0ff */
[----:B------:R-:W-:-:S04]  /*0270*/  ISETP.NE.U32.AND P0, PT, R8, 0x1, PT ;  /* 0x000000010800780c */ /* 0x000fc80003f05070 */
[----:B------:R-:W-:Y:S01]  /*0280*/  ISETP.LT.AND P0, PT, R15, 0x2, P0 ;  /* 0x000000020f00780c */ /* 0x000fe20000701270 */
[----:B-1----:R-:W1:Y:S02]  /*0290*/  SHFL.BFLY PT, R9, R6, 0x1, 0x1f ;  /* 0x0c201f0006097f89 */ /* 0x002e6400000e0000 */
[----:B-1----:R-:W-:Y:S02]  /*02a0*/  FADD R11, R6, R9 ;  /* 0x00000009060b7221 */ /* 0x002fe40000000000 */
[----:B------:R-:W1:Y:S08]  /*02b0*/  LDC.64 R6, c[0x0][0x210] ;  /* 0x00008400ff067b82 */ /* 0x000e700000000a00 */
[----:B------:R-:W-:Y:S01]  /*02c0*/  @P0 STS [R10], R11 ;  /* 0x0000000b0a000388 */ /* 0x000fe20000000800 */
[----:B------:R-:W-:Y:S06]  /*02d0*/  BAR.SYNC.DEFER_BLOCKING 0x0 ;  /* 0x0000000000007b1d */ /* 0x000fec0000010000 */
[----:B------:R-:W2:Y:S02]  /*02e0*/  LDS R12, [UR4] ;  /* 0x00000004ff0c7984 */ /* 0x000ea40008000800 */
[----:B------:R-:W-:Y:S06]  /*02f0*/  BAR.SYNC.DEFER_BLOCKING 0x0 ;  /* 0x0000000000007b1d */ /* 0x000fec0000010000 */
[----:B--2---:R-:W2:Y:S02]  /*0300*/  MUFU.SQRT R13, R12 ;  /* 0x0000000c000d7308 */ /* 0x004ea40000002000 */
[C---:B--2---:R-:W-:Y:S01]  /*0310*/  FSETP.GEU.AND P3, PT, R13.reuse, 1.175494350822287508e-38, PT ;  /* 0x008000000d00780b */ /* 0x044fe20003f6e000 */
[C---:B------:R-:W-:Y:S01]  /*0320*/  FMUL R8, R13.reuse, 0.25 ;  /* 0x3e8000000d087820 */ /* 0x040fe20000400000 */
[----:B------:R-:W-:-:S04]  /*0330*/  FSETP.GT.AND P0, PT, R13, 8.50705917302346158658e+37, PT ;  /* 0x7e8000000d00780b */ /* 0x000fc80003f04000 */
[----:B------:R-:W-:Y:S02]  /*0340*/  FSEL R14, R8, R13, P0 ;  /* 0x0000000d080e7208 */ /* 0x000fe40000000000 */
[----:B------:R-:W2:Y:S05]  /*0350*/  LDC.64 R8, c[0x0][0x228] ;  /* 0x00008a00ff087b82 */ /* 0x000eaa0000000a00 */
[----:B------:R-:W-:Y:S01]  /*0360*/  @!P3 FMUL R14, R14, 16777216 ;  /* 0x4b8000000e0eb820 */ /* 0x000fe20000400000 */
[----:B------:R-:W-:-:S05]  /*0370*/  ISETP.EQ.AND P2, PT, R3, RZ, !P1 ;  /* 0x000000ff0300720c */ /* 0x000fca0004f42270 */
[----:B------:R-:W4:Y:S01]  /*0380*/  MUFU.RCP R14, R14 ;  /* 0x0000000e000e7308 */ /* 0x000f220000001000 */
[----:B---3--:R-:W-:Y:S01]  /*0390*/  @P0 FMUL R5, R5, 0.25 ;  /* 0x3e80000005050820 */ /* 0x008fe20000400000 */
[----:B-1----:R-:W-:-:S04]  /*03a0*/  IMAD.WIDE R2, R2, 0x4, R6 ;  /* 0x0000000402027825 */ /* 0x002fc800078e0206 */
[----:B------:R-:W-:Y:S02]  /*03b0*/  @!P3 FMUL R5, R5, 16777216 ;  /* 0x4b8000000505b820 */ /* 0x000fe40000400000 */
[----:B------:R1:W-:Y:S02]  /*03c0*/  @P2 STG.E desc[UR6][R2.64], R13 ;  /* 0x0000000d02002986 */ /* 0x0003e4000c101906 */
[----:B----4-:R-:W-:Y:S01]  /*03d0*/  FMUL R5, R14, R5 ;  /* 0x000000050e057220 */ /* 0x010fe20000400000 */
[----:B--2---:R-:W-:-:S04]  /*03e0*/  IMAD.WIDE R6, R0, 0x4, R8 ;  /* 0x0000000400067825 */ /* 0x004fc800078e0208 */
[----:B------:R-:W-:Y:S01]  /*03f0*/  FMUL R5, R4, R5 ;  /* 0x0000000504057220 */ /* 0x000fe20000400000 */
[----:B-1----:R-:W-:Y:S06]  /*0400*/  @P1 EXIT ;  /* 0x000000000000194d */ /* 0x002fec0003800000 */
[----:B------:R-:W-:Y:S01]  /*0410*/  STG.E desc[UR6][R6.64], R5 ;  /* 0x0000000506007986 */ /* 0x000fe2000c101906 */
[----:B------:R-:W-:Y:S05]  /*0420*/  EXIT ;  /* 0x000000000000794d */ /* 0x000fea0003800000 */
.L_x_0:
[----:B------:R-:W-:-:S00]  /*0430*/  BRA `(.L_x_0) ;  /* 0xfffffffc00fc7947 */ /* 0x000fc0000383ffff */
[----:B------:R-:W-:-:S00]  /*0440*/  NOP ;  /* 0x0000000000007918 */ /* 0x000fc00000000000 */
        /* <DEDUP_REMOVED lines=11> */
.L_x_1:


//--------------------- .nv.global.init           --------------------------
	.section	.nv.global.init,"aw",@progbits
.nv.global.init:
	.type		_$_str,@object
	.size		_$_str,(_$_str_$_2 - _$_str)
_$_str:
        /*0000*/ 	.byte	0x5f, 0x5f, 0x43, 0x55, 0x44, 0x41, 0x5f, 0x46, 0x54, 0x5a, 0x00
	.type		_$_str_$_2,@object
	.size		_$_str_$_2,(.L_1 - _$_str_$_2)
_$_str_$_2:
        /*000b*/ 	.byte	0x5f, 0x5f, 0x43, 0x55, 0x44, 0x41, 0x5f, 0x50, 0x52, 0x45, 0x43, 0x5f, 0x53, 0x51, 0x52, 0x54
        /*001b*/ 	.byte	0x00
.L_1:


//--------------------- .nv.shared.triton_per_fused__weight_norm_interface_0 --------------------------
	.section	.nv.shared.triton_per_fused__weight_norm_interface_0,"aw",@nobits
	.sectionflags	@""
	.align	16
	.zero		1024


//--------------------- .nv.constant0.triton_per_fused__weight_norm_interface_0 --------------------------
	.section	.nv.constant0.triton_per_fused__weight_norm_interface_0,"a",@progbits
	.sectionflags	@""
	.align	4
.nv.constant0.triton_per_fused__weight_norm_interface_0:
	.zero		568
